//
// Generated by NVIDIA NVVM Compiler
//
// Compiler Build ID: CL-36424714
// Cuda compilation tools, release 13.0, V13.0.88
// Based on NVVM 20.0.0
//

.version 9.0
.target sm_100
.address_size 64

	// .globl	_Z12MatMulKernel6MatrixS_S_
// _ZZ12MatMulKernel6MatrixS_S_E2As has been demoted
// _ZZ12MatMulKernel6MatrixS_S_E2Bs has been demoted

.visible .entry _Z12MatMulKernel6MatrixS_S_(
	.param .align 8 .b8 _Z12MatMulKernel6MatrixS_S__param_0[24],
	.param .align 8 .b8 _Z12MatMulKernel6MatrixS_S__param_1[24],
	.param .align 8 .b8 _Z12MatMulKernel6MatrixS_S__param_2[24]
)
{
	.reg .pred 	%p<10>;
	.reg .b32 	%r<93>;
	.reg .b32 	%f<98>;
	.reg .b64 	%rd<90>;
	// demoted variable
	.shared .align 4 .b8 _ZZ12MatMulKernel6MatrixS_S_E2As[4];
	// demoted variable
	.shared .align 4 .b8 _ZZ12MatMulKernel6MatrixS_S_E2Bs[4];
	ld.param.u64 	%rd7, [_Z12MatMulKernel6MatrixS_S__param_2+16];
	ld.param.u32 	%r57, [_Z12MatMulKernel6MatrixS_S__param_2+8];
	ld.param.u64 	%rd6, [_Z12MatMulKernel6MatrixS_S__param_1+16];
	ld.param.u32 	%r54, [_Z12MatMulKernel6MatrixS_S__param_1+8];
	ld.param.u64 	%rd5, [_Z12MatMulKernel6MatrixS_S__param_0+16];
	ld.param.u32 	%r51, [_Z12MatMulKernel6MatrixS_S__param_0+8];
	ld.param.v2.u32 	{%r49, %r50}, [_Z12MatMulKernel6MatrixS_S__param_0];
	mov.u32 	%r2, %ctaid.y;
	mov.u32 	%r3, %ctaid.x;
	mov.u32 	%r4, %tid.y;
	mov.u32 	%r5, %tid.x;
	setp.lt.s32 	%p1, %r49, 1;
	mov.f32 	%f97, 0f00000000;
	@%p1 bra 	$L__BB0_12;
	cvta.to.global.u64 	%rd1, %rd5;
	mul.lo.s32 	%r6, %r51, %r2;
	cvta.to.global.u64 	%rd2, %rd6;
	mad.lo.s32 	%r59, %r51, %r4, %r5;
	cvt.s64.s32 	%rd3, %r59;
	shl.b32 	%r60, %r4, 2;
	mov.u32 	%r61, _ZZ12MatMulKernel6MatrixS_S_E2As;
	add.s32 	%r8, %r61, %r60;
	shl.b32 	%r62, %r5, 2;
	add.s32 	%r9, %r8, %r62;
	mad.lo.s32 	%r63, %r54, %r4, %r5;
	cvt.s64.s32 	%rd4, %r63;
	mov.u32 	%r64, _ZZ12MatMulKernel6MatrixS_S_E2Bs;
	add.s32 	%r11, %r64, %r62;
	add.s32 	%r10, %r11, %r60;
	and.b32  	%r12, %r49, 7;
	setp.lt.u32 	%p2, %r49, 8;
	mov.f32 	%f97, 0f00000000;
	mov.b32 	%r91, 0;
	@%p2 bra 	$L__BB0_4;
	and.b32  	%r91, %r49, 2147483640;
	neg.s32 	%r89, %r91;
	shl.b32 	%r15, %r54, 3;
	mad.lo.s32 	%r87, %r54, 7, %r3;
	mad.lo.s32 	%r86, %r54, 6, %r3;
	mad.lo.s32 	%r85, %r54, 5, %r3;
	shl.b32 	%r65, %r54, 2;
	add.s32 	%r84, %r3, %r65;
	mad.lo.s32 	%r83, %r54, 3, %r3;
	shl.b32 	%r66, %r54, 1;
	add.s32 	%r82, %r3, %r66;
	add.s32 	%r80, %r54, %r3;
	mov.f32 	%f97, 0f00000000;
	mov.u32 	%r81, %r6;
	mov.u32 	%r88, %r3;
$L__BB0_3:
	.pragma "nounroll";
	cvt.s64.s32 	%rd8, %r81;
	add.s64 	%rd9, %rd3, %rd8;
	shl.b64 	%rd10, %rd9, 2;
	add.s64 	%rd11, %rd1, %rd10;
	cvt.s64.s32 	%rd12, %r88;
	ld.global.f32 	%f17, [%rd11];
	st.shared.f32 	[%r9], %f17;
	add.s64 	%rd13, %rd12, %rd4;
	shl.b64 	%rd14, %rd13, 2;
	add.s64 	%rd15, %rd2, %rd14;
	ld.global.f32 	%f18, [%rd15];
	st.shared.f32 	[%r10], %f18;
	bar.sync 	0;
	ld.shared.f32 	%f19, [%r8];
	ld.shared.f32 	%f20, [%r11];
	fma.rn.f32 	%f21, %f19, %f20, %f97;
	bar.sync 	0;
	cvt.s64.s32 	%rd16, %r80;
	ld.global.f32 	%f22, [%rd11+4];
	st.shared.f32 	[%r9], %f22;
	add.s64 	%rd17, %rd16, %rd4;
	shl.b64 	%rd18, %rd17, 2;
	add.s64 	%rd19, %rd2, %rd18;
	ld.global.f32 	%f23, [%rd19];
	st.shared.f32 	[%r10], %f23;
	bar.sync 	0;
	ld.shared.f32 	%f24, [%r8];
	ld.shared.f32 	%f25, [%r11];
	fma.rn.f32 	%f26, %f24, %f25, %f21;
	bar.sync 	0;
	cvt.s64.s32 	%rd20, %r82;
	ld.global.f32 	%f27, [%rd11+8];
	st.shared.f32 	[%r9], %f27;
	add.s64 	%rd21, %rd20, %rd4;
	shl.b64 	%rd22, %rd21, 2;
	add.s64 	%rd23, %rd2, %rd22;
	ld.global.f32 	%f28, [%rd23];
	st.shared.f32 	[%r10], %f28;
	bar.sync 	0;
	ld.shared.f32 	%f29, [%r8];
	ld.shared.f32 	%f30, [%r11];
	fma.rn.f32 	%f31, %f29, %f30, %f26;
	bar.sync 	0;
	cvt.s64.s32 	%rd24, %r83;
	ld.global.f32 	%f32, [%rd11+12];
	st.shared.f32 	[%r9], %f32;
	add.s64 	%rd25, %rd24, %rd4;
	shl.b64 	%rd26, %rd25, 2;
	add.s64 	%rd27, %rd2, %rd26;
	ld.global.f32 	%f33, [%rd27];
	st.shared.f32 	[%r10], %f33;
	bar.sync 	0;
	ld.shared.f32 	%f34, [%r8];
	ld.shared.f32 	%f35, [%r11];
	fma.rn.f32 	%f36, %f34, %f35, %f31;
	bar.sync 	0;
	cvt.s64.s32 	%rd28, %r84;
	ld.global.f32 	%f37, [%rd11+16];
	st.shared.f32 	[%r9], %f37;
	add.s64 	%rd29, %rd28, %rd4;
	shl.b64 	%rd30, %rd29, 2;
	add.s64 	%rd31, %rd2, %rd30;
	ld.global.f32 	%f38, [%rd31];
	st.shared.f32 	[%r10], %f38;
	bar.sync 	0;
	ld.shared.f32 	%f39, [%r8];
	ld.shared.f32 	%f40, [%r11];
	fma.rn.f32 	%f41, %f39, %f40, %f36;
	bar.sync 	0;
	cvt.s64.s32 	%rd32, %r85;
	ld.global.f32 	%f42, [%rd11+20];
	st.shared.f32 	[%r9], %f42;
	add.s64 	%rd33, %rd32, %rd4;
	shl.b64 	%rd34, %rd33, 2;
	add.s64 	%rd35, %rd2, %rd34;
	ld.global.f32 	%f43, [%rd35];
	st.shared.f32 	[%r10], %f43;
	bar.sync 	0;
	ld.shared.f32 	%f44, [%r8];
	ld.shared.f32 	%f45, [%r11];
	fma.rn.f32 	%f46, %f44, %f45, %f41;
	bar.sync 	0;
	cvt.s64.s32 	%rd36, %r86;
	ld.global.f32 	%f47, [%rd11+24];
	st.shared.f32 	[%r9], %f47;
	add.s64 	%rd37, %rd36, %rd4;
	shl.b64 	%rd38, %rd37, 2;
	add.s64 	%rd39, %rd2, %rd38;
	ld.global.f32 	%f48, [%rd39];
	st.shared.f32 	[%r10], %f48;
	bar.sync 	0;
	ld.shared.f32 	%f49, [%r8];
	ld.shared.f32 	%f50, [%r11];
	fma.rn.f32 	%f51, %f49, %f50, %f46;
	bar.sync 	0;
	cvt.s64.s32 	%rd40, %r87;
	ld.global.f32 	%f52, [%rd11+28];
	st.shared.f32 	[%r9], %f52;
	add.s64 	%rd41, %rd40, %rd4;
	shl.b64 	%rd42, %rd41, 2;
	add.s64 	%rd43, %rd2, %rd42;
	ld.global.f32 	%f53, [%rd43];
	st.shared.f32 	[%r10], %f53;
	bar.sync 	0;
	ld.shared.f32 	%f54, [%r8];
	ld.shared.f32 	%f55, [%r11];
	fma.rn.f32 	%f97, %f54, %f55, %f51;
	bar.sync 	0;
	add.s32 	%r89, %r89, 8;
	add.s32 	%r88, %r88, %r15;
	add.s32 	%r87, %r87, %r15;
	add.s32 	%r86, %r86, %r15;
	add.s32 	%r85, %r85, %r15;
	add.s32 	%r84, %r84, %r15;
	add.s32 	%r83, %r83, %r15;
	add.s32 	%r82, %r82, %r15;
	add.s32 	%r81, %r81, 8;
	add.s32 	%r80, %r80, %r15;
	setp.ne.s32 	%p3, %r89, 0;
	@%p3 bra 	$L__BB0_3;
$L__BB0_4:
	setp.eq.s32 	%p4, %r12, 0;
	@%p4 bra 	$L__BB0_12;
	and.b32  	%r44, %r49, 3;
	setp.lt.u32 	%p5, %r12, 4;
	@%p5 bra 	$L__BB0_7;
	add.s32 	%r67, %r91, %r6;
	cvt.s64.s32 	%rd44, %r67;
	mad.lo.s32 	%r68, %r91, %r54, %r3;
	cvt.s64.s32 	%rd45, %r68;
	add.s64 	%rd46, %rd44, %rd3;
	shl.b64 	%rd47, %rd46, 2;
	add.s64 	%rd48, %rd1, %rd47;
	ld.global.f32 	%f57, [%rd48];
	st.shared.f32 	[%r9], %f57;
	add.s64 	%rd49, %rd45, %rd4;
	shl.b64 	%rd50, %rd49, 2;
	add.s64 	%rd51, %rd2, %rd50;
	ld.global.f32 	%f58, [%rd51];
	st.shared.f32 	[%r10], %f58;
	bar.sync 	0;
	ld.shared.f32 	%f59, [%r8];
	ld.shared.f32 	%f60, [%r11];
	fma.rn.f32 	%f61, %f59, %f60, %f97;
	bar.sync 	0;
	add.s32 	%r69, %r68, %r54;
	cvt.s64.s32 	%rd52, %r69;
	ld.global.f32 	%f62, [%rd48+4];
	st.shared.f32 	[%r9], %f62;
	add.s64 	%rd53, %rd52, %rd4;
	shl.b64 	%rd54, %rd53, 2;
	add.s64 	%rd55, %rd2, %rd54;
	ld.global.f32 	%f63, [%rd55];
	st.shared.f32 	[%r10], %f63;
	bar.sync 	0;
	ld.shared.f32 	%f64, [%r8];
	ld.shared.f32 	%f65, [%r11];
	fma.rn.f32 	%f66, %f64, %f65, %f61;
	bar.sync 	0;
	add.s32 	%r70, %r69, %r54;
	cvt.s64.s32 	%rd56, %r70;
	ld.global.f32 	%f67, [%rd48+8];
	st.shared.f32 	[%r9], %f67;
	add.s64 	%rd57, %rd56, %rd4;
	shl.b64 	%rd58, %rd57, 2;
	add.s64 	%rd59, %rd2, %rd58;
	ld.global.f32 	%f68, [%rd59];
	st.shared.f32 	[%r10], %f68;
	bar.sync 	0;
	ld.shared.f32 	%f69, [%r8];
	ld.shared.f32 	%f70, [%r11];
	fma.rn.f32 	%f71, %f69, %f70, %f66;
	bar.sync 	0;
	add.s32 	%r71, %r70, %r54;
	cvt.s64.s32 	%rd60, %r71;
	ld.global.f32 	%f72, [%rd48+12];
	st.shared.f32 	[%r9], %f72;
	add.s64 	%rd61, %rd60, %rd4;
	shl.b64 	%rd62, %rd61, 2;
	add.s64 	%rd63, %rd2, %rd62;
	ld.global.f32 	%f73, [%rd63];
	st.shared.f32 	[%r10], %f73;
	bar.sync 	0;
	ld.shared.f32 	%f74, [%r8];
	ld.shared.f32 	%f75, [%r11];
	fma.rn.f32 	%f97, %f74, %f75, %f71;
	bar.sync 	0;
	add.s32 	%r91, %r91, 4;
$L__BB0_7:
	setp.eq.s32 	%p6, %r44, 0;
	@%p6 bra 	$L__BB0_12;
	setp.eq.s32 	%p7, %r44, 1;
	@%p7 bra 	$L__BB0_10;
	add.s32 	%r72, %r91, %r6;
	cvt.s64.s32 	%rd64, %r72;
	mad.lo.s32 	%r73, %r91, %r54, %r3;
	cvt.s64.s32 	%rd65, %r73;
	add.s64 	%rd66, %rd64, %rd3;
	shl.b64 	%rd67, %rd66, 2;
	add.s64 	%rd68, %rd1, %rd67;
	ld.global.f32 	%f77, [%rd68];
	st.shared.f32 	[%r9], %f77;
	add.s64 	%rd69, %rd65, %rd4;
	shl.b64 	%rd70, %rd69, 2;
	add.s64 	%rd71, %rd2, %rd70;
	ld.global.f32 	%f78, [%rd71];
	st.shared.f32 	[%r10], %f78;
	bar.sync 	0;
	ld.shared.f32 	%f79, [%r8];
	ld.shared.f32 	%f80, [%r11];
	fma.rn.f32 	%f81, %f79, %f80, %f97;
	bar.sync 	0;
	add.s32 	%r74, %r73, %r54;
	cvt.s64.s32 	%rd72, %r74;
	ld.global.f32 	%f82, [%rd68+4];
	st.shared.f32 	[%r9], %f82;
	add.s64 	%rd73, %rd72, %rd4;
	shl.b64 	%rd74, %rd73, 2;
	add.s64 	%rd75, %rd2, %rd74;
	ld.global.f32 	%f83, [%rd75];
	st.shared.f32 	[%r10], %f83;
	bar.sync 	0;
	ld.shared.f32 	%f84, [%r8];
	ld.shared.f32 	%f85, [%r11];
	fma.rn.f32 	%f97, %f84, %f85, %f81;
	bar.sync 	0;
	add.s32 	%r91, %r91, 2;
$L__BB0_10:
	and.b32  	%r75, %r49, 1;
	setp.eq.b32 	%p8, %r75, 1;
	not.pred 	%p9, %p8;
	@%p9 bra 	$L__BB0_12;
	add.s32 	%r76, %r91, %r6;
	cvt.s64.s32 	%rd76, %r76;
	mad.lo.s32 	%r77, %r91, %r54, %r3;
	cvt.s64.s32 	%rd77, %r77;
	add.s64 	%rd78, %rd76, %rd3;
	shl.b64 	%rd79, %rd78, 2;
	add.s64 	%rd80, %rd1, %rd79;
	ld.global.f32 	%f86, [%rd80];
	st.shared.f32 	[%r9], %f86;
	add.s64 	%rd81, %rd77, %rd4;
	shl.b64 	%rd82, %rd81, 2;
	add.s64 	%rd83, %rd2, %rd82;
	ld.global.f32 	%f87, [%rd83];
	st.shared.f32 	[%r10], %f87;
	bar.sync 	0;
	ld.shared.f32 	%f88, [%r8];
	ld.shared.f32 	%f89, [%r11];
	fma.rn.f32 	%f97, %f88, %f89, %f97;
	bar.sync 	0;
$L__BB0_12:
	mad.lo.s32 	%r78, %r57, %r2, %r3;
	cvt.s64.s32 	%rd84, %r78;
	cvta.to.global.u64 	%rd85, %rd7;
	mad.lo.s32 	%r79, %r57, %r4, %r5;
	cvt.s64.s32 	%rd86, %r79;
	add.s64 	%rd87, %rd84, %rd86;
	shl.b64 	%rd88, %rd87, 2;
	add.s64 	%rd89, %rd85, %rd88;
	st.global.f32 	[%rd89], %f97;
	bar.sync 	0;
	bar.sync 	0;
	ret;

}


// ===== COMPILED SASS (sm_100) =====

	.target	sm_100

	.elftype	@"ET_EXEC"


//--------------------- .note.nv.tkinfo           --------------------------
	.section	.note.nv.tkinfo,"",@"SHT_NOTE"
	.sectionflags	@"SHF_NOTE_NV_TKINFO"
	.tkinfo
        /*0018*/ 	.word	0x00000002
        /*0030*/ 	.string	""
        /*0030*/ 	.string	"ptxas"
        /*0030*/ 	.string	"Cuda compilation tools, release 13.0, V13.0.88"
        /*0030*/ 	.string	"Build cuda_13.0.r13.0/compiler.36424714_0"
        /*0030*/ 	.string	"-arch sm_100 -m 64 "



//--------------------- .note.nv.cuinfo           --------------------------
	.section	.note.nv.cuinfo,"",@"SHT_NOTE"
	.sectionflags	@"SHF_NOTE_NV_CUINFO"
        /*0018*/ 	.short	0x0002
        /*001a*/ 	.short	0x0064
        /*001c*/ 	.short	0x0082
	.zero		2


//--------------------- .nv.info                  --------------------------
	.section	.nv.info,"",@"SHT_CUDA_INFO"
	.align	4


	//----- nvinfo : EIATTR_REGCOUNT
	.align		4
        /*0000*/ 	.byte	0x04, 0x2f
        /*0002*/ 	.short	(.L_1 - .L_0)
	.align		4
.L_0:
        /*0004*/ 	.word	index@(_Z12MatMulKernel6MatrixS_S_)
        /*0008*/ 	.word	0x00000020


	//----- nvinfo : EIATTR_FRAME_SIZE
	.align		4
.L_1:
        /*000c*/ 	.byte	0x04, 0x11
        /*000e*/ 	.short	(.L_3 - .L_2)
	.align		4
.L_2:
        /*0010*/ 	.word	index@(_Z12MatMulKernel6MatrixS_S_)
        /*0014*/ 	.word	0x00000000


	//----- nvinfo : EIATTR_MIN_STACK_SIZE
	.align		4
.L_3:
        /*0018*/ 	.byte	0x04, 0x12
        /*001a*/ 	.short	(.L_5 - .L_4)
	.align		4
.L_4:
        /*001c*/ 	.word	index@(_Z12MatMulKernel6MatrixS_S_)
        /*0020*/ 	.word	0x00000000
.L_5:


//--------------------- .nv.compat                --------------------------
	.section	.nv.compat,"",@"SHT_CUDA_COMPAT_INFO"
	.align	4
        /*0000*/ 	.byte	0x02, 0x09, 0x00, 0x00, 0x02, 0x02, 0x01, 0x00, 0x02, 0x05, 0x05, 0x00, 0x03, 0x07, 0x01, 0x01
        /*0010*/ 	.byte	0x02, 0x03, 0x00, 0x00, 0x02, 0x06, 0x01, 0x00, 0x04, 0x0b, 0x08, 0x00, 0x09, 0x00, 0x00, 0x00
        /*0020*/ 	.byte	0x00, 0x00, 0x00, 0x00


//--------------------- .nv.info._Z12MatMulKernel6MatrixS_S_ --------------------------
	.section	.nv.info._Z12MatMulKernel6MatrixS_S_,"",@"SHT_CUDA_INFO"
	.sectionflags	@""
	.align	4


	//----- nvinfo : EIATTR_CUDA_API_VERSION
	.align		4
        /*0000*/ 	.byte	0x04, 0x37
        /*0002*/ 	.short	(.L_7 - .L_6)
.L_6:
        /*0004*/ 	.word	0x00000082


	//----- nvinfo : EIATTR_KPARAM_INFO
	.align		4
.L_7:
        /*0008*/ 	.byte	0x04, 0x17
        /*000a*/ 	.short	(.L_9 - .L_8)
.L_8:
        /*000c*/ 	.word	0x00000000
        /*0010*/ 	.short	0x0002
        /*0012*/ 	.short	0x0030
        /*0014*/ 	.byte	0x00, 0xf0, 0x61, 0x00


	//----- nvinfo : EIATTR_KPARAM_INFO
	.align		4
.L_9:
        /*0018*/ 	.byte	0x04, 0x17
        /*001a*/ 	.short	(.L_11 - .L_10)
.L_10:
        /*001c*/ 	.word	0x00000000
        /*0020*/ 	.short	0x0001
        /*0022*/ 	.short	0x0018
        /*0024*/ 	.byte	0x00, 0xf0, 0x61, 0x00


	//----- nvinfo : EIATTR_KPARAM_INFO
	.align		4
.L_11:
        /*0028*/ 	.byte	0x04, 0x17
        /*002a*/ 	.short	(.L_13 - .L_12)
.L_12:
        /*002c*/ 	.word	0x00000000
        /*0030*/ 	.short	0x0000
        /*0032*/ 	.short	0x0000
        /*0034*/ 	.byte	0x00, 0xf0, 0x61, 0x00


	//----- nvinfo : EIATTR_SPARSE_MMA_MASK
	.align		4
.L_13:
        /*0038*/ 	.byte	0x03, 0x50
        /*003a*/ 	.short	0x0000


	//----- nvinfo : EIATTR_MAXREG_COUNT
	.align		4
        /*003c*/ 	.byte	0x03, 0x1b
        /*003e*/ 	.short	0x00ff


	//----- nvinfo : EIATTR_NUM_BARRIERS
	.align		4
        /*0040*/ 	.byte	0x02, 0x4c
        /*0042*/ 	.byte	0x01
	.zero		1


	//----- nvinfo : EIATTR_MERCURY_ISA_VERSION
	.align		4
        /*0044*/ 	.byte	0x03, 0x5f
        /*0046*/ 	.short	0x0101


	//----- nvinfo : EIATTR_VRC_CTA_INIT_COUNT
	.align		4
        /*0048*/ 	.byte	0x02, 0x4a
	.zero		1
	.zero		1


	//----- nvinfo : EIATTR_EXIT_INSTR_OFFSETS
	.align		4
        /*004c*/ 	.byte	0x04, 0x1c
        /*004e*/ 	.short	(.L_15 - .L_14)


	//   ....[0]....
.L_14:
        /*0050*/ 	.word	0x00001540


	//----- nvinfo : EIATTR_CBANK_PARAM_SIZE
	.align		4
.L_15:
        /*0054*/ 	.byte	0x03, 0x19
        /*0056*/ 	.short	0x0048


	//----- nvinfo : EIATTR_PARAM_CBANK
	.align		4
        /*0058*/ 	.byte	0x04, 0x0a
        /*005a*/ 	.short	(.L_17 - .L_16)
	.align		4
.L_16:
        /*005c*/ 	.word	index@(.nv.constant0._Z12MatMulKernel6MatrixS_S_)
        /*0060*/ 	.short	0x0380
        /*0062*/ 	.short	0x0048


	//----- nvinfo : EIATTR_SW_WAR
	.align		4
.L_17:
        /*0064*/ 	.byte	0x04, 0x36
        /*0066*/ 	.short	(.L_19 - .L_18)
.L_18:
        /*0068*/ 	.word	0x00000008
.L_19:


//--------------------- .nv.callgraph             --------------------------
	.section	.nv.callgraph,"",@"SHT_CUDA_CALLGRAPH"
	.align	4
	.sectionentsize	8
	.align		4
        /*0000*/ 	.word	0x00000000
	.align		4
        /*0004*/ 	.word	0xffffffff
	.align		4
        /*0008*/ 	.word	0x00000000
	.align		4
        /*000c*/ 	.word	0xfffffffe
	.align		4
        /*0010*/ 	.word	0x00000000
	.align		4
        /*0014*/ 	.word	0xfffffffd
	.align		4
        /*0018*/ 	.word	0x00000000
	.align		4
        /*001c*/ 	.word	0xfffffffc


//--------------------- .text._Z12MatMulKernel6MatrixS_S_ --------------------------
	.section	.text._Z12MatMulKernel6MatrixS_S_,"ax",@progbits
	.align	128
        .global         _Z12MatMulKernel6MatrixS_S_
        .type           _Z12MatMulKernel6MatrixS_S_,@function
        .size           _Z12MatMulKernel6MatrixS_S_,(.L_x_6 - _Z12MatMulKernel6MatrixS_S_)
        .other          _Z12MatMulKernel6MatrixS_S_,@"STO_CUDA_ENTRY STV_DEFAULT"
_Z12MatMulKernel6MatrixS_S_:
.text._Z12MatMulKernel6MatrixS_S_:
[----:B------:R-:W-:Y:S01]  /*0000*/  LDC R1, c[0x0][0x37c] ;  /* 0x0000df00ff017b82 */ /* 0x000fe20000000800 */
[----:B------:R-:W0:Y:S01]  /*0010*/  LDCU UR9, c[0x0][0x380] ;  /* 0x00007000ff0977ac */ /* 0x000e220008000800 */
[----:B------:R-:W1:Y:S06]  /*0020*/  S2R R10, SR_TID.Y ;  /* 0x00000000000a7919 */ /* 0x000e6c0000002200 */
[----:B------:R-:W2:Y:S01]  /*0030*/  S2UR UR7, SR_CTAID.Y ;  /* 0x00000000000779c3 */ /* 0x000ea20000002600 */
[----:B------:R-:W-:Y:S01]  /*0040*/  IMAD.MOV.U32 R21, RZ, RZ, RZ ;  /* 0x000000ffff157224 */ /* 0x000fe200078e00ff */
[----:B------:R-:W3:Y:S01]  /*0050*/  LDCU.64 UR14, c[0x0][0x358] ;  /* 0x00006b00ff0e77ac */ /* 0x000ee20008000a00 */
[----:B------:R-:W4:Y:S05]  /*0060*/  S2R R13, SR_TID.X ;  /* 0x00000000000d7919 */ /* 0x000f2a0000002100 */
[----:B------:R-:W1:Y:S01]  /*0070*/  S2UR UR8, SR_CTAID.X ;  /* 0x00000000000879c3 */ /* 0x000e620000002500 */
[----:B0-----:R-:W-:-:S09]  /*0080*/  UISETP.GE.AND UP0, UPT, UR9, 0x1, UPT ;  /* 0x000000010900788c */ /* 0x001fd2000bf06270 */
[----:B---3--:R-:W-:Y:S05]  /*0090*/  BRA.U !UP0, `(.L_x_0) ;  /* 0x0000001108ec7547 */ /* 0x008fea000b800000 */
[----:B------:R-:W0:Y:S01]  /*00a0*/  S2UR UR6, SR_CgaCtaId ;  /* 0x00000000000679c3 */ /* 0x000e220000008800 */
[----:B------:R-:W1:Y:S01]  /*00b0*/  LDCU UR10, c[0x0][0x388] ;  /* 0x00007100ff0a77ac */ /* 0x000e620008000800 */
[----:B------:R-:W-:Y:S01]  /*00c0*/  IMAD.MOV.U32 R21, RZ, RZ, RZ ;  /* 0x000000ffff157224 */ /* 0x000fe200078e00ff */
[----:B------:R-:W3:Y:S01]  /*00d0*/  LDCU UR11, c[0x0][0x3a0] ;  /* 0x00007400ff0b77ac */ /* 0x000ee20008000800 */
[----:B------:R-:W5:Y:S01]  /*00e0*/  LDCU UR12, c[0x0][0x380] ;  /* 0x00007000ff0c77ac */ /* 0x000f620008000800 */
[----:B------:R-:W-:Y:S01]  /*00f0*/  UMOV UR5, 0x400 ;  /* 0x0000040000057882 */ /* 0x000fe20000000000 */
[----:B------:R-:W-:Y:S01]  /*0100*/  UISETP.GE.U32.AND UP1, UPT, UR9, 0x8, UPT ;  /* 0x000000080900788c */ /* 0x000fe2000bf26070 */
[----:B------:R-:W-:Y:S01]  /*0110*/  UMOV UR4, URZ ;  /* 0x000000ff00047c82 */ /* 0x000fe20008000000 */
[C-C-:B-1--4-:R-:W-:Y:S02]  /*0120*/  IMAD R9, R10.reuse, UR10, R13.reuse ;  /* 0x0000000a0a097c24 */ /* 0x152fe4000f8e020d */
[----:B---3--:R-:W-:Y:S01]  /*0130*/  IMAD R8, R10, UR11, R13 ;  /* 0x0000000b0a087c24 */ /* 0x008fe2000f8e020d */
[----:B0-----:R-:W-:-:S02]  /*0140*/  ULEA UR13, UR6, UR5, 0x18 ;  /* 0x00000005060d7291 */ /* 0x001fc4000f8ec0ff */
[----:B------:R-:W-:Y:S01]  /*0150*/  SHF.R.S32.HI R11, RZ, 0x1f, R9 ;  /* 0x0000001fff0b7819 */ /* 0x000fe20000011409 */
[----:B------:R-:W-:Y:S02]  /*0160*/  UIADD3 UR5, UPT, UPT, UR5, 0x4, URZ ;  /* 0x0000000405057890 */ /* 0x000fe4000fffe0ff */
[----:B-----5:R-:W-:Y:S01]  /*0170*/  ULOP3.LUT UR24, UR12, 0x7, URZ, 0xc0, !UPT ;  /* 0x000000070c187892 */ /* 0x020fe2000f8ec0ff */
[----:B------:R-:W-:Y:S01]  /*0180*/  SHF.R.S32.HI R12, RZ, 0x1f, R8 ;  /* 0x0000001fff0c7819 */ /* 0x000fe20000011408 */
[----:B------:R-:W-:Y:S01]  /*0190*/  ULEA UR6, UR6, UR5, 0x18 ;  /* 0x0000000506067291 */ /* 0x000fe2000f8ec0ff */
[----:B------:R-:W-:Y:S01]  /*01a0*/  LEA R10, R10, UR13, 0x2 ;  /* 0x0000000d0a0a7c11 */ /* 0x000fe2000f8e10ff */
[----:B------:R-:W-:Y:S02]  /*01b0*/  UISETP.NE.AND UP0, UPT, UR24, URZ, UPT ;  /* 0x000000ff1800728c */ /* 0x000fe4000bf05270 */
[----:B--2---:R-:W-:Y:S02]  /*01c0*/  UIMAD UR5, UR7, UR10, URZ ;  /* 0x0000000a070572a4 */ /* 0x004fe4000f8e02ff */
[----:B------:R-:W-:Y:S01]  /*01d0*/  LEA R13, R13, UR6, 0x2 ;  /* 0x000000060d0d7c11 */ /* 0x000fe2000f8e10ff */
[----:B------:R-:W-:Y:S09]  /*01e0*/  BRA.U !UP1, `(.L_x_1) ;  /* 0x0000000909487547 */ /* 0x000ff2000b800000 */
[----:B------:R-:W-:Y:S01]  /*01f0*/  ULOP3.LUT UR4, UR9, 0x7ffffff8, URZ, 0xc0, !UPT ;  /* 0x7ffffff809047892 */ /* 0x000fe2000f8ec0ff */
[----:B------:R-:W-:Y:S01]  /*0200*/  IMAD.MOV.U32 R21, RZ, RZ, RZ ;  /* 0x000000ffff157224 */ /* 0x000fe200078e00ff */
[----:B------:R-:W-:Y:S01]  /*0210*/  UIMAD UR9, UR11, 0x7, UR8 ;  /* 0x000000070b0978a4 */ /* 0x000fe2000f8e0208 */
[----:B------:R-:W-:Y:S01]  /*0220*/  IMAD.U32 R0, RZ, RZ, UR5 ;  /* 0x00000005ff007e24 */ /* 0x000fe2000f8e00ff */
[----:B------:R-:W-:Y:S02]  /*0230*/  UIMAD UR10, UR11, 0x6, UR8 ;  /* 0x000000060b0a78a4 */ /* 0x000fe4000f8e0208 */
[----:B------:R-:W-:Y:S01]  /*0240*/  UIMAD UR13, UR11, 0x5, UR8 ;  /* 0x000000050b0d78a4 */ /* 0x000fe2000f8e0208 */
[----:B------:R-:W0:Y:S01]  /*0250*/  LDCU.64 UR22, c[0x0][0x3a8] ;  /* 0x00007500ff1677ac */ /* 0x000e220008000a00 */
[----:B------:R-:W1:Y:S01]  /*0260*/  LDCU.64 UR20, c[0x0][0x390] ;  /* 0x00007200ff1477ac */ /* 0x000e620008000a00 */
[----:B------:R-:W-:Y:S02]  /*0270*/  ULEA UR16, UR11, UR8, 0x2 ;  /* 0x000000080b107291 */ /* 0x000fe4000f8e10ff */
[----:B------:R-:W-:-:S02]  /*0280*/  UIMAD UR17, UR11, 0x3, UR8 ;  /* 0x000000030b1178a4 */ /* 0x000fc4000f8e0208 */
[----:B------:R-:W-:Y:S02]  /*0290*/  ULEA UR18, UR11, UR8, 0x1 ;  /* 0x000000080b127291 */ /* 0x000fe4000f8e08ff */
[----:B------:R-:W-:Y:S02]  /*02a0*/  UIADD3 UR19, UPT, UPT, UR8, UR11, URZ ;  /* 0x0000000b08137290 */ /* 0x000fe4000fffe0ff */
[----:B------:R-:W-:Y:S01]  /*02b0*/  UIADD3 UR6, UPT, UPT, -UR4, URZ, URZ ;  /* 0x000000ff04067290 */ /* 0x000fe2000fffe1ff */
[----:B------:R-:W-:-:S11]  /*02c0*/  UMOV UR5, UR8 ;  /* 0x0000000800057c82 */ /* 0x000fd60008000000 */
.L_x_2:
[----:B------:R-:W-:Y:S01]  /*02d0*/  IADD3 R3, P1, PT, R9, R0, RZ ;  /* 0x0000000009037210 */ /* 0x000fe20007f3e0ff */
[----:B------:R-:W-:Y:S01]  /*02e0*/  IMAD.U32 R5, RZ, RZ, UR5 ;  /* 0x00000005ff057e24 */ /* 0x000fe2000f8e00ff */
[----:B------:R-:W-:Y:S02]  /*02f0*/  IADD3 R4, P0, PT, R8, UR5, RZ ;  /* 0x0000000508047c10 */ /* 0x000fe4000ff1e0ff */
[----:B------:R-:W-:Y:S02]  /*0300*/  LEA.HI.X.SX32 R14, R0, R11, 0x1, P1 ;  /* 0x0000000b000e7211 */ /* 0x000fe400008f0eff */
[----:B-1----:R-:W-:Y:S02]  /*0310*/  LEA R2, P1, R3, UR20, 0x2 ;  /* 0x0000001403027c11 */ /* 0x002fe4000f8210ff */
[----:B------:R-:W-:Y:S02]  /*0320*/  LEA.HI.X.SX32 R5, R5, R12, 0x1, P0 ;  /* 0x0000000c05057211 */ /* 0x000fe400000f0eff */
[----:B0-----:R-:W-:-:S02]  /*0330*/  LEA R6, P0, R4, UR22, 0x2 ;  /* 0x0000001604067c11 */ /* 0x001fc4000f8010ff */
[----:B------:R-:W-:Y:S02]  /*0340*/  LEA.HI.X R3, R3, UR21, R14, 0x2, P1 ;  /* 0x0000001503037c11 */ /* 0x000fe400088f140e */
[----:B------:R-:W-:-:S03]  /*0350*/  LEA.HI.X R7, R4, UR23, R5, 0x2, P0 ;  /* 0x0000001704077c11 */ /* 0x000fc600080f1405 */
[----:B------:R-:W2:Y:S04]  /*0360*/  LDG.E R14, desc[UR14][R2.64] ;  /* 0x0000000e020e7981 */ /* 0x000ea8000c1e1900 */
[----:B------:R-:W3:Y:S01]  /*0370*/  LDG.E R17, desc[UR14][R6.64] ;  /* 0x0000000e06117981 */ /* 0x000ee2000c1e1900 */
[----:B------:R-:W-:Y:S01]  /*0380*/  IMAD.U32 R19, RZ, RZ, UR19 ;  /* 0x00000013ff137e24 */ /* 0x000fe2000f8e00ff */
[----:B------:R-:W-:Y:S01]  /*0390*/  IADD3 R5, P0, PT, R8, UR19, RZ ;  /* 0x0000001308057c10 */ /* 0x000fe2000ff1e0ff */
[----:B------:R-:W0:Y:S03]  /*03a0*/  S2R R15, SR_TID.X ;  /* 0x00000000000f7919 */ /* 0x000e260000002100 */
[----:B------:R-:W-:Y:S01]  /*03b0*/  LEA.HI.X.SX32 R16, R19, R12, 0x1, P0 ;  /* 0x0000000c13107211 */ /* 0x000fe200000f0eff */
[----:B------:R-:W1:Y:S01]  /*03c0*/  S2R R18, SR_TID.Y ;  /* 0x0000000000127919 */ /* 0x000e620000002200 */
[----:B------:R-:W-:-:S04]  /*03d0*/  LEA R4, P0, R5, UR22, 0x2 ;  /* 0x0000001605047c11 */ /* 0x000fc8000f8010ff */
[----:B------:R-:W-:Y:S01]  /*03e0*/  LEA.HI.X R5, R5, UR23, R16, 0x2, P0 ;  /* 0x0000001705057c11 */ /* 0x000fe200080f1410 */
[----:B0-----:R-:W-:Y:S02]  /*03f0*/  IMAD R15, R15, 0x4, R10 ;  /* 0x000000040f0f7824 */ /* 0x001fe400078e020a */
[----:B-1----:R-:W-:-:S03]  /*0400*/  IMAD R16, R18, 0x4, R13 ;  /* 0x0000000412107824 */ /* 0x002fc600078e020d */
[----:B--2---:R-:W-:Y:S04]  /*0410*/  STS [R15], R14 ;  /* 0x0000000e0f007388 */ /* 0x004fe80000000800 */
[----:B---3--:R-:W-:Y:S01]  /*0420*/  STS [R16], R17 ;  /* 0x0000001110007388 */ /* 0x008fe20000000800 */
[----:B------:R-:W-:Y:S06]  /*0430*/  BAR.SYNC.DEFER_BLOCKING 0x0 ;  /* 0x0000000000007b1d */ /* 0x000fec0000010000 */
[----:B------:R-:W-:Y:S04]  /*0440*/  LDS R24, [R10] ;  /* 0x000000000a187984 */ /* 0x000fe80000000800 */
[----:B------:R-:W0:Y:S01]  /*0450*/  LDS R20, [R13] ;  /* 0x000000000d147984 */ /* 0x000e220000000800 */
[----:B------:R-:W-:Y:S06]  /*0460*/  BAR.SYNC.DEFER_BLOCKING 0x0 ;  /* 0x0000000000007b1d */ /* 0x000fec0000010000 */
[----:B------:R-:W2:Y:S04]  /*0470*/  LDG.E R18, desc[UR14][R2.64+0x4] ;  /* 0x0000040e02127981 */ /* 0x000ea8000c1e1900 */
[----:B------:R-:W3:Y:S01]  /*0480*/  LDG.E R19, desc[UR14][R4.64] ;  /* 0x0000000e04137981 */ /* 0x000ee2000c1e1900 */
[----:B------:R-:W-:Y:S01]  /*0490*/  IMAD.U32 R23, RZ, RZ, UR18 ;  /* 0x00000012ff177e24 */ /* 0x000fe2000f8e00ff */
[----:B------:R-:W-:-:S04]  /*04a0*/  IADD3 R7, P0, PT, R8, UR18, RZ ;  /* 0x0000001208077c10 */ /* 0x000fc8000ff1e0ff */
[----:B------:R-:W-:Y:S02]  /*04b0*/  LEA.HI.X.SX32 R22, R23, R12, 0x1, P0 ;  /* 0x0000000c17167211 */ /* 0x000fe400000f0eff */
[----:B------:R-:W-:-:S04]  /*04c0*/  LEA R6, P0, R7, UR22, 0x2 ;  /* 0x0000001607067c11 */ /* 0x000fc8000f8010ff */
[----:B------:R-:W-:Y:S01]  /*04d0*/  LEA.HI.X R7, R7, UR23, R22, 0x2, P0 ;  /* 0x0000001707077c11 */ /* 0x000fe200080f1416 */
[----:B--2---:R-:W-:Y:S04]  /*04e0*/  STS [R15], R18 ;  /* 0x000000120f007388 */ /* 0x004fe80000000800 */
[----:B---3--:R-:W-:Y:S01]  /*04f0*/  STS [R16], R19 ;  /* 0x0000001310007388 */ /* 0x008fe20000000800 */
[----:B------:R-:W-:Y:S06]  /*0500*/  BAR.SYNC.DEFER_BLOCKING 0x0 ;  /* 0x0000000000007b1d */ /* 0x000fec0000010000 */
[----:B------:R-:W-:Y:S04]  /*0510*/  LDS R17, [R10] ;  /* 0x000000000a117984 */ /* 0x000fe80000000800 */
[----:B------:R-:W1:Y:S01]  /*0520*/  LDS R14, [R13] ;  /* 0x000000000d0e7984 */ /* 0x000e620000000800 */
        /* <DEDUP_REMOVED lines=12> */
[----:B------:R-:W2:Y:S01]  /*05f0*/  LDS R19, [R13] ;  /* 0x000000000d137984 */ /* 0x000ea20000000800 */
[----:B------:R-:W-:Y:S06]  /*0600*/  BAR.SYNC.DEFER_BLOCKING 0x0 ;  /* 0x0000000000007b1d */ /* 0x000fec0000010000 */
[----:B------:R-:W3:Y:S04]  /*0610*/  LDG.E R26, desc[UR14][R2.64+0xc] ;  /* 0x00000c0e021a7981 */ /* 0x000ee8000c1e1900 */
[----:B------:R-:W4:Y:S01]  /*0620*/  LDG.E R25, desc[UR14][R4.64] ;  /* 0x0000000e04197981 */ /* 0x000f22000c1e1900 */
[----:B------:R-:W-:Y:S01]  /*0630*/  IMAD.U32 R27, RZ, RZ, UR16 ;  /* 0x00000010ff1b7e24 */ /* 0x000fe2000f8e00ff */
[----:B------:R-:W-:-:S04]  /*0640*/  IADD3 R7, P0, PT, R8, UR16, RZ ;  /* 0x0000001008077c10 */ /* 0x000fc8000ff1e0ff */
[----:B------:R-:W-:Y:S02]  /*0650*/  LEA.HI.X.SX32 R28, R27, R12, 0x1, P0 ;  /* 0x0000000c1b1c7211 */ /* 0x000fe400000f0eff */
[----:B------:R-:W-:-:S04]  /*0660*/  LEA R6, P0, R7, UR22, 0x2 ;  /* 0x0000001607067c11 */ /* 0x000fc8000f8010ff */
[----:B------:R-:W-:Y:S01]  /*0670*/  LEA.HI.X R7, R7, UR23, R28, 0x2, P0 ;  /* 0x0000001707077c11 */ /* 0x000fe200080f141c */
[----:B---3--:R-:W-:Y:S04]  /*0680*/  STS [R15], R26 ;  /* 0x0000001a0f007388 */ /* 0x008fe80000000800 */
[----:B----4-:R-:W-:Y:S01]  /*0690*/  STS [R16], R25 ;  /* 0x0000001910007388 */ /* 0x010fe20000000800 */
[----:B------:R-:W-:Y:S06]  /*06a0*/  BAR.SYNC.DEFER_BLOCKING 0x0 ;  /* 0x0000000000007b1d */ /* 0x000fec0000010000 */
[----:B------:R-:W-:Y:S04]  /*06b0*/  LDS R22, [R10] ;  /* 0x000000000a167984 */ /* 0x000fe80000000800 */
[----:B------:R-:W3:Y:S01]  /*06c0*/  LDS R23, [R13] ;  /* 0x000000000d177984 */ /* 0x000ee20000000800 */
[----:B------:R-:W-:Y:S06]  /*06d0*/  BAR.SYNC.DEFER_BLOCKING 0x0 ;  /* 0x0000000000007b1d */ /* 0x000fec0000010000 */
[----:B------:R-:W4:Y:S04]  /*06e0*/  LDG.E R27, desc[UR14][R2.64+0x10] ;  /* 0x0000100e021b7981 */ /* 0x000f28000c1e1900 */
[----:B------:R-:W5:Y:S01]  /*06f0*/  LDG.E R7, desc[UR14][R6.64] ;  /* 0x0000000e06077981 */ /* 0x000f62000c1e1900 */
[----:B------:R-:W-:Y:S01]  /*0700*/  IMAD.U32 R29, RZ, RZ, UR13 ;  /* 0x0000000dff1d7e24 */ /* 0x000fe2000f8e00ff */
[----:B------:R-:W-:-:S04]  /*0710*/  IADD3 R5, P0, PT, R8, UR13, RZ ;  /* 0x0000000d08057c10 */ /* 0x000fc8000ff1e0ff */
[----:B------:R-:W-:Y:S02]  /*0720*/  LEA.HI.X.SX32 R28, R29, R12, 0x1, P0 ;  /* 0x0000000c1d1c7211 */ /* 0x000fe400000f0eff */
[----:B------:R-:W-:-:S04]  /*0730*/  LEA R4, P0, R5, UR22, 0x2 ;  /* 0x0000001605047c11 */ /* 0x000fc8000f8010ff */
[----:B------:R-:W-:Y:S01]  /*0740*/  LEA.HI.X R5, R5, UR23, R28, 0x2, P0 ;  /* 0x0000001705057c11 */ /* 0x000fe200080f141c */
[----:B----4-:R-:W-:Y:S04]  /*0750*/  STS [R15], R27 ;  /* 0x0000001b0f007388 */ /* 0x010fe80000000800 */
[----:B-----5:R4:W-:Y:S01]  /*0760*/  STS [R16], R7 ;  /* 0x0000000710007388 */ /* 0x0209e20000000800 */
[----:B------:R-:W-:Y:S06]  /*0770*/  BAR.SYNC.DEFER_BLOCKING 0x0 ;  /* 0x0000000000007b1d */ /* 0x000fec0000010000 */
[----:B------:R-:W-:Y:S04]  /*0780*/  LDS R25, [R10] ;  /* 0x000000000a197984 */ /* 0x000fe80000000800 */
[----:B------:R-:W5:Y:S01]  /*0790*/  LDS R26, [R13] ;  /* 0x000000000d1a7984 */ /* 0x000f620000000800 */
[----:B------:R-:W-:Y:S06]  /*07a0*/  BAR.SYNC.DEFER_BLOCKING 0x0 ;  /* 0x0000000000007b1d */ /* 0x000fec0000010000 */
[----:B------:R-:W2:Y:S04]  /*07b0*/  LDG.E R28, desc[UR14][R2.64+0x14] ;  /* 0x0000140e021c7981 */ /* 0x000ea8000c1e1900 */
[----:B------:R-:W3:Y:S01]  /*07c0*/  LDG.E R5, desc[UR14][R4.64] ;  /* 0x0000000e04057981 */ /* 0x000ee2000c1e1900 */
[----:B0-----:R-:W-:Y:S01]  /*07d0*/  FFMA R20, R24, R20, R21 ;  /* 0x0000001418147223 */ /* 0x001fe20000000015 */
[----:B------:R-:W-:Y:S01]  /*07e0*/  IMAD.U32 R29, RZ, RZ, UR10 ;  /* 0x0000000aff1d7e24 */ /* 0x000fe2000f8e00ff */
[----:B------:R-:W-:-:S04]  /*07f0*/  IADD3 R21, P0, PT, R8, UR10, RZ ;  /* 0x0000000a08157c10 */ /* 0x000fc8000ff1e0ff */
[----:B------:R-:W-:Y:S02]  /*0800*/  LEA.HI.X.SX32 R24, R29, R12, 0x1, P0 ;  /* 0x0000000c1d187211 */ /* 0x000fe400000f0eff */
[----:B------:R-:W-:-:S04]  /*0810*/  LEA R6, P0, R21, UR22, 0x2 ;  /* 0x0000001615067c11 */ /* 0x000fc8000f8010ff */
[----:B----4-:R-:W-:Y:S01]  /*0820*/  LEA.HI.X R7, R21, UR23, R24, 0x2, P0 ;  /* 0x0000001715077c11 */ /* 0x010fe200080f1418 */
[----:B--2---:R0:W-:Y:S04]  /*0830*/  STS [R15], R28 ;  /* 0x0000001c0f007388 */ /* 0x0041e80000000800 */
[----:B---3--:R2:W-:Y:S01]  /*0840*/  STS [R16], R5 ;  /* 0x0000000510007388 */ /* 0x0085e20000000800 */
        /* <DEDUP_REMOVED lines=8> */
[----:B0-----:R-:W-:Y:S02]  /*08d0*/  LEA.HI.X.SX32 R28, R4, R12, 0x1, P0 ;  /* 0x0000000c041c7211 */ /* 0x001fe400000f0eff */
[----:B------:R-:W-:-:S04]  /*08e0*/  LEA R4, P0, R27, UR22, 0x2 ;  /* 0x000000161b047c11 */ /* 0x000fc8000f8010ff */
[----:B--2---:R-:W-:Y:S01]  /*08f0*/  LEA.HI.X R5, R27, UR23, R28, 0x2, P0 ;  /* 0x000000171b057c11 */ /* 0x004fe200080f141c */
[----:B----4-:R-:W-:Y:S04]  /*0900*/  STS [R15], R29 ;  /* 0x0000001d0f007388 */ /* 0x010fe80000000800 */
[----:B-----5:R-:W-:Y:S01]  /*0910*/  STS [R16], R7 ;  /* 0x0000000710007388 */ /* 0x020fe20000000800 */
[----:B------:R-:W-:Y:S06]  /*0920*/  BAR.SYNC.DEFER_BLOCKING 0x0 ;  /* 0x0000000000007b1d */ /* 0x000fec0000010000 */
[----:B------:R-:W-:Y:S04]  /*0930*/  LDS R27, [R10] ;  /* 0x000000000a1b7984 */ /* 0x000fe80000000800 */
[----:B------:R-:W0:Y:S01]  /*0940*/  LDS R28, [R13] ;  /* 0x000000000d1c7984 */ /* 0x000e220000000800 */
[----:B------:R-:W-:Y:S06]  /*0950*/  BAR.SYNC.DEFER_BLOCKING 0x0 ;  /* 0x0000000000007b1d */ /* 0x000fec0000010000 */
[----:B------:R-:W2:Y:S04]  /*0960*/  LDG.E R2, desc[UR14][R2.64+0x1c] ;  /* 0x00001c0e02027981 */ /* 0x000ea8000c1e1900 */
[----:B------:R-:W4:Y:S01]  /*0970*/  LDG.E R5, desc[UR14][R4.64] ;  /* 0x0000000e04057981 */ /* 0x000f22000c1e1900 */
[----:B-1----:R-:W-:-:S04]  /*0980*/  FFMA R17, R17, R14, R20 ;  /* 0x0000000e11117223 */ /* 0x002fc80000000014 */
[----:B------:R-:W-:Y:S01]  /*0990*/  FFMA R17, R18, R19, R17 ;  /* 0x0000001312117223 */ /* 0x000fe20000000011 */
[----:B------:R-:W-:-:S03]  /*09a0*/  UIADD3 UR6, UPT, UPT, UR6, 0x8, URZ ;  /* 0x0000000806067890 */ /* 0x000fc6000fffe0ff */
[----:B------:R-:W-:Y:S01]  /*09b0*/  FFMA R22, R22, R23, R17 ;  /* 0x0000001716167223 */ /* 0x000fe20000000011 */
[----:B------:R-:W-:-:S03]  /*09c0*/  UISETP.NE.AND UP1, UPT, UR6, URZ, UPT ;  /* 0x000000ff0600728c */ /* 0x000fc6000bf25270 */
[----:B------:R-:W-:-:S04]  /*09d0*/  FFMA R22, R25, R26, R22 ;  /* 0x0000001a19167223 */ /* 0x000fc80000000016 */
[----:B---3--:R-:W-:-:S04]  /*09e0*/  FFMA R22, R21, R24, R22 ;  /* 0x0000001815167223 */ /* 0x008fc80000000016 */
[----:B0-----:R-:W-:Y:S01]  /*09f0*/  FFMA R22, R27, R28, R22 ;  /* 0x0000001c1b167223 */ /* 0x001fe20000000016 */
[----:B------:R-:W-:Y:S01]  /*0a00*/  VIADD R0, R0, 0x8 ;  /* 0x0000000800007836 */ /* 0x000fe20000000000 */
[----:B------:R-:W-:Y:S02]  /*0a10*/  ULEA UR5, UR11, UR5, 0x3 ;  /* 0x000000050b057291 */ /* 0x000fe4000f8e18ff */
[----:B------:R-:W-:Y:S02]  /*0a20*/  ULEA UR9, UR11, UR9, 0x3 ;  /* 0x000000090b097291 */ /* 0x000fe4000f8e18ff */
[----:B------:R-:W-:Y:S02]  /*0a30*/  ULEA UR10, UR11, UR10, 0x3 ;  /* 0x0000000a0b0a7291 */ /* 0x000fe4000f8e18ff */
[----:B------:R-:W-:Y:S02]  /*0a40*/  ULEA UR13, UR11, UR13, 0x3 ;  /* 0x0000000d0b0d7291 */ /* 0x000fe4000f8e18ff */
[----:B------:R-:W-:-:S02]  /*0a50*/  ULEA UR16, UR11, UR16, 0x3 ;  /* 0x000000100b107291 */ /* 0x000fc4000f8e18ff */
[----:B------:R-:W-:Y:S02]  /*0a60*/  ULEA UR17, UR11, UR17, 0x3 ;  /* 0x000000110b117291 */ /* 0x000fe4000f8e18ff */
[----:B------:R-:W-:Y:S02]  /*0a70*/  ULEA UR18, UR11, UR18, 0x3 ;  /* 0x000000120b127291 */ /* 0x000fe4000f8e18ff */
[----:B------:R-:W-:Y:S01]  /*0a80*/  ULEA UR19, UR11, UR19, 0x3 ;  /* 0x000000130b137291 */ /* 0x000fe2000f8e18ff */
[----:B--2---:R-:W-:Y:S04]  /*0a90*/  STS [R15], R2 ;  /* 0x000000020f007388 */ /* 0x004fe80000000800 */
[----:B----4-:R-:W-:Y:S01]  /*0aa0*/  STS [R16], R5 ;  /* 0x0000000510007388 */ /* 0x010fe20000000800 */
[----:B------:R-:W-:Y:S06]  /*0ab0*/  BAR.SYNC.DEFER_BLOCKING 0x0 ;  /* 0x0000000000007b1d */ /* 0x000fec0000010000 */
[----:B------:R-:W-:Y:S04]  /*0ac0*/  LDS R7, [R10] ;  /* 0x000000000a077984 */ /* 0x000fe80000000800 */
[----:B------:R-:W0:Y:S02]  /*0ad0*/  LDS R6, [R13] ;  /* 0x000000000d067984 */ /* 0x000e240000000800 */
[----:B0-----:R-:W-:Y:S01]  /*0ae0*/  FFMA R21, R7, R6, R22 ;  /* 0x0000000607157223 */ /* 0x001fe20000000016 */
[----:B------:R-:W-:Y:S06]  /*0af0*/  BAR.SYNC.DEFER_BLOCKING 0x0 ;  /* 0x0000000000007b1d */ /* 0x000fec0000010000 */
[----:B------:R-:W-:Y:S05]  /*0b00*/  BRA.U UP1, `(.L_x_2) ;  /* 0xfffffff501f07547 */ /* 0x000fea000b83ffff */
.L_x_1:
[----:B------:R-:W-:Y:S05]  /*0b10*/  BRA.U !UP0, `(.L_x_0) ;  /* 0x00000009084c7547 */ /* 0x000fea000b800000 */
[----:B------:R-:W0:Y:S01]  /*0b20*/  S2R R14, SR_TID.Y ;  /* 0x00000000000e7919 */ /* 0x000e220000002200 */
[----:B------:R-:W1:Y:S01]  /*0b30*/  LDCU UR5, c[0x0][0x388] ;  /* 0x00007100ff0577ac */ /* 0x000e620008000800 */
[----:B------:R-:W2:Y:S01]  /*0b40*/  S2R R3, SR_TID.X ;  /* 0x0000000000037919 */ /* 0x000ea20000002100 */
[----:B------:R-:W-:Y:S02]  /*0b50*/  UISETP.GE.U32.AND UP0, UPT, UR24, 0x4, UPT ;  /* 0x000000041800788c */ /* 0x000fe4000bf06070 */
[----:B------:R-:W-:-:S04]  /*0b60*/  ULOP3.LUT UR9, UR12, 0x3, URZ, 0xc0, !UPT ;  /* 0x000000030c097892 */ /* 0x000fc8000f8ec0ff */
[----:B------:R-:W-:Y:S02]  /*0b70*/  UISETP.NE.AND UP1, UPT, UR9, URZ, UPT ;  /* 0x000000ff0900728c */ /* 0x000fe4000bf25270 */
[----:B-1----:R-:W-:Y:S01]  /*0b80*/  UIMAD UR6, UR7, UR5, URZ ;  /* 0x00000005070672a4 */ /* 0x002fe2000f8e02ff */
[----:B0-----:R-:W-:Y:S02]  /*0b90*/  IMAD R14, R14, 0x4, R13 ;  /* 0x000000040e0e7824 */ /* 0x001fe400078e020d */
[----:B--2---:R-:W-:Y:S01]  /*0ba0*/  IMAD R0, R3, 0x4, R10 ;  /* 0x0000000403007824 */ /* 0x004fe200078e020a */
[----:B------:R-:W-:Y:S08]  /*0bb0*/  BRA.U !UP0, `(.L_x_3) ;  /* 0x0000000508147547 */ /* 0x000ff0000b800000 */
[----:B------:R-:W0:Y:S01]  /*0bc0*/  LDCU.64 UR18, c[0x0][0x3a8] ;  /* 0x00007500ff1277ac */ /* 0x000e220008000a00 */
[----:B------:R-:W1:Y:S01]  /*0bd0*/  LDCU.64 UR16, c[0x0][0x390] ;  /* 0x00007200ff1077ac */ /* 0x000e620008000a00 */
[----:B------:R-:W-:Y:S02]  /*0be0*/  UIMAD UR5, UR4, UR11, UR8 ;  /* 0x0000000b040572a4 */ /* 0x000fe4000f8e0208 */
[----:B------:R-:W-:-:S04]  /*0bf0*/  UIADD3 UR10, UPT, UPT, UR6, UR4, URZ ;  /* 0x00000004060a7290 */ /* 0x000fc8000fffe0ff */
[----:B------:R-:W-:Y:S01]  /*0c00*/  IMAD.U32 R5, RZ, RZ, UR5 ;  /* 0x00000005ff057e24 */ /* 0x000fe2000f8e00ff */
[----:B------:R-:W-:Y:S01]  /*0c10*/  IADD3 R3, P1, PT, R8, UR5, RZ ;  /* 0x0000000508037c10 */ /* 0x000fe2000ff3e0ff */
[----:B------:R-:W-:Y:S01]  /*0c20*/  IMAD.U32 R16, RZ, RZ, UR10 ;  /* 0x0000000aff107e24 */ /* 0x000fe2000f8e00ff */
[----:B------:R-:W-:Y:S02]  /*0c30*/  IADD3 R7, P0, PT, R9, UR10, RZ ;  /* 0x0000000a09077c10 */ /* 0x000fe4000ff1e0ff */
[----:B------:R-:W-:Y:S02]  /*0c40*/  LEA.HI.X.SX32 R6, R5, R12, 0x1, P1 ;  /* 0x0000000c05067211 */ /* 0x000fe400008f0eff */
[----:B------:R-:W-:Y:S02]  /*0c50*/  LEA.HI.X.SX32 R16, R16, R11, 0x1, P0 ;  /* 0x0000000b10107211 */ /* 0x000fe400000f0eff */
[----:B0-----:R-:W-:Y:S02]  /*0c60*/  LEA R4, P1, R3, UR18, 0x2 ;  /* 0x0000001203047c11 */ /* 0x001fe4000f8210ff */
[----:B-1----:R-:W-:-:S02]  /*0c70*/  LEA R2, P0, R7, UR16, 0x2 ;  /* 0x0000001007027c11 */ /* 0x002fc4000f8010ff */
[----:B------:R-:W-:Y:S02]  /*0c80*/  LEA.HI.X R5, R3, UR19, R6, 0x2, P1 ;  /* 0x0000001303057c11 */ /* 0x000fe400088f1406 */
[----:B------:R-:W-:-:S04]  /*0c90*/  LEA.HI.X R3, R7, UR17, R16, 0x2, P0 ;  /* 0x0000001107037c11 */ /* 0x000fc800080f1410 */
[----:B------:R-:W2:Y:S04]  /*0ca0*/  LDG.E R5, desc[UR14][R4.64] ;  /* 0x0000000e04057981 */ /* 0x000ea8000c1e1900 */
[----:B------:R-:W3:Y:S01]  /*0cb0*/  LDG.E R17, desc[UR14][R2.64] ;  /* 0x0000000e02117981 */ /* 0x000ee2000c1e1900 */
[----:B------:R-:W-:-:S06]  /*0cc0*/  UIADD3 UR5, UPT, UPT, UR5, UR11, URZ ;  /* 0x0000000b05057290 */ /* 0x000fcc000fffe0ff */
[----:B------:R-:W-:Y:S01]  /*0cd0*/  IMAD.U32 R15, RZ, RZ, UR5 ;  /* 0x00000005ff0f7e24 */ /* 0x000fe2000f8e00ff */
[----:B------:R-:W-:-:S04]  /*0ce0*/  IADD3 R7, P0, PT, R8, UR5, RZ ;  /* 0x0000000508077c10 */ /* 0x000fc8000ff1e0ff */
[----:B------:R-:W-:Y:S02]  /*0cf0*/  LEA.HI.X.SX32 R16, R15, R12, 0x1, P0 ;  /* 0x0000000c0f107211 */ /* 0x000fe400000f0eff */
[----:B------:R-:W-:-:S04]  /*0d00*/  LEA R6, P0, R7, UR18, 0x2 ;  /* 0x0000001207067c11 */ /* 0x000fc8000f8010ff */
[----:B------:R-:W-:Y:S01]  /*0d10*/  LEA.HI.X R7, R7, UR19, R16, 0x2, P0 ;  /* 0x0000001307077c11 */ /* 0x000fe200080f1410 */
[----:B---3--:R0:W-:Y:S04]  /*0d20*/  STS [R0], R17 ;  /* 0x0000001100007388 */ /* 0x0081e80000000800 */
[----:B--2---:R1:W-:Y:S01]  /*0d30*/  STS [R14], R5 ;  /* 0x000000050e007388 */ /* 0x0043e20000000800 */
[----:B------:R-:W-:Y:S06]  /*0d40*/  BAR.SYNC.DEFER_BLOCKING 0x0 ;  /* 0x0000000000007b1d */ /* 0x000fec0000010000 */
[----:B------:R-:W-:Y:S04]  /*0d50*/  LDS R16, [R10] ;  /* 0x000000000a107984 */ /* 0x000fe80000000800 */
[----:B------:R-:W2:Y:S01]  /*0d60*/  LDS R15, [R13] ;  /* 0x000000000d0f7984 */ /* 0x000ea20000000800 */
[----:B------:R-:W-:Y:S06]  /*0d70*/  BAR.SYNC.DEFER_BLOCKING 0x0 ;  /* 0x0000000000007b1d */ /* 0x000fec0000010000 */
[----:B------:R-:W3:Y:S04]  /*0d80*/  LDG.E R19, desc[UR14][R2.64+0x4] ;  /* 0x0000040e02137981 */ /* 0x000ee8000c1e1900 */
[----:B------:R-:W4:Y:S01]  /*0d90*/  LDG.E R7, desc[UR14][R6.64] ;  /* 0x0000000e06077981 */ /* 0x000f22000c1e1900 */
[----:B------:R-:W-:-:S06]  /*0da0*/  UIADD3 UR5, UPT, UPT, UR5, UR11, URZ ;  /* 0x0000000b05057290 */ /* 0x000fcc000fffe0ff */
[----:B------:R-:W-:Y:S01]  /*0db0*/  IMAD.U32 R23, RZ, RZ, UR5 ;  /* 0x00000005ff177e24 */ /* 0x000fe2000f8e00ff */
[----:B------:R-:W-:-:S04]  /*0dc0*/  IADD3 R18, P0, PT, R8, UR5, RZ ;  /* 0x0000000508127c10 */ /* 0x000fc8000ff1e0ff */
[----:B0-----:R-:W-:Y:S02]  /*0dd0*/  LEA.HI.X.SX32 R17, R23, R12, 0x1, P0 ;  /* 0x0000000c17117211 */ /* 0x001fe400000f0eff */
[----:B------:R-:W-:-:S04]  /*0de0*/  LEA R4, P0, R18, UR18, 0x2 ;  /* 0x0000001212047c11 */ /* 0x000fc8000f8010ff */
[----:B-1----:R-:W-:Y:S01]  /*0df0*/  LEA.HI.X R5, R18, UR19, R17, 0x2, P0 ;  /* 0x0000001312057c11 */ /* 0x002fe200080f1411 */
[----:B---3--:R0:W-:Y:S04]  /*0e00*/  STS [R0], R19 ;  /* 0x0000001300007388 */ /* 0x0081e80000000800 */
[----:B----4-:R1:W-:Y:S01]  /*0e10*/  STS [R14], R7 ;  /* 0x000000070e007388 */ /* 0x0103e20000000800 */
[----:B------:R-:W-:Y:S06]  /*0e20*/  BAR.SYNC.DEFER_BLOCKING 0x0 ;  /* 0x0000000000007b1d */ /* 0x000fec0000010000 */
[----:B------:R-:W-:Y:S04]  /*0e30*/  LDS R17, [R10] ;  /* 0x000000000a117984 */ /* 0x000fe80000000800 */
[----:B------:R-:W3:Y:S01]  /*0e40*/  LDS R18, [R13] ;  /* 0x000000000d127984 */ /* 0x000ee20000000800 */
[----:B------:R-:W-:Y:S06]  /*0e50*/  BAR.SYNC.DEFER_BLOCKING 0x0 ;  /* 0x0000000000007b1d */ /* 0x000fec0000010000 */
[----:B------:R-:W4:Y:S04]  /*0e60*/  LDG.E R23, desc[UR14][R2.64+0x8] ;  /* 0x0000080e02177981 */ /* 0x000f28000c1e1900 */
[----:B------:R-:W5:Y:S01]  /*0e70*/  LDG.E R5, desc[UR14][R4.64] ;  /* 0x0000000e04057981 */ /* 0x000f62000c1e1900 */
[----:B------:R-:W-:-:S06]  /*0e80*/  UIADD3 UR5, UPT, UPT, UR5, UR11, URZ ;  /* 0x0000000b05057290 */ /* 0x000fcc000fffe0ff */
[----:B------:R-:W-:Y:S01]  /*0e90*/  IMAD.U32 R25, RZ, RZ, UR5 ;  /* 0x00000005ff197e24 */ /* 0x000fe2000f8e00ff */
[----:B------:R-:W-:-:S04]  /*0ea0*/  IADD3 R20, P0, PT, R8, UR5, RZ ;  /* 0x0000000508147c10 */ /* 0x000fc8000ff1e0ff */
[----:B0-----:R-:W-:Y:S02]  /*0eb0*/  LEA.HI.X.SX32 R19, R25, R12, 0x1, P0 ;  /* 0x0000000c19137211 */ /* 0x001fe400000f0eff */
[----:B------:R-:W-:-:S04]  /*0ec0*/  LEA R6, P0, R20, UR18, 0x2 ;  /* 0x0000001214067c11 */ /* 0x000fc8000f8010ff */
[----:B-1----:R-:W-:Y:S01]  /*0ed0*/  LEA.HI.X R7, R20, UR19, R19, 0x2, P0 ;  /* 0x0000001314077c11 */ /* 0x002fe200080f1413 */
[----:B----4-:R-:W-:Y:S04]  /*0ee0*/  STS [R0], R23 ;  /* 0x0000001700007388 */ /* 0x010fe80000000800 */
[----:B-----5:R-:W-:Y:S01]  /*0ef0*/  STS [R14], R5 ;  /* 0x000000050e007388 */ /* 0x020fe20000000800 */
[----:B------:R-:W-:Y:S06]  /*0f00*/  BAR.SYNC.DEFER_BLOCKING 0x0 ;  /* 0x0000000000007b1d */ /* 0x000fec0000010000 */
[----:B------:R-:W-:Y:S04]  /*0f10*/  LDS R19, [R10] ;  /* 0x000000000a137984 */ /* 0x000fe80000000800 */
[----:B------:R-:W0:Y:S01]  /*0f20*/  LDS R4, [R13] ;  /* 0x000000000d047984 */ /* 0x000e220000000800 */
[----:B------:R-:W-:Y:S06]  /*0f30*/  BAR.SYNC.DEFER_BLOCKING 0x0 ;  /* 0x0000000000007b1d */ /* 0x000fec0000010000 */
[----:B------:R-:W4:Y:S04]  /*0f40*/  LDG.E R3, desc[UR14][R2.64+0xc] ;  /* 0x00000c0e02037981 */ /* 0x000f28000c1e1900 */
[----:B------:R-:W5:Y:S01]  /*0f50*/  LDG.E R7, desc[UR14][R6.64] ;  /* 0x0000000e06077981 */ /* 0x000f62000c1e1900 */
[----:B--2---:R-:W-:-:S04]  /*0f60*/  FFMA R16, R16, R15, R21 ;  /* 0x0000000f10107223 */ /* 0x004fc80000000015 */
[----:B---3--:R-:W-:-:S04]  /*0f70*/  FFMA R16, R17, R18, R16 ;  /* 0x0000001211107223 */ /* 0x008fc80000000010 */
[----:B0-----:R-:W-:Y:S01]  /*0f80*/  FFMA R4, R19, R4, R16 ;  /* 0x0000000413047223 */ /* 0x001fe20000000010 */
[----:B------:R-:W-:Y:S01]  /*0f90*/  UIADD3 UR4, UPT, UPT, UR4, 0x4, URZ ;  /* 0x0000000404047890 */ /* 0x000fe2000fffe0ff */
[----:B----4-:R-:W-:Y:S04]  /*0fa0*/  STS [R0], R3 ;  /* 0x0000000300007388 */ /* 0x010fe80000000800 */
[----:B-----5:R-:W-:Y:S01]  /*0fb0*/  STS [R14], R7 ;  /* 0x000000070e007388 */ /* 0x020fe20000000800 */
[----:B------:R-:W-:Y:S06]  /*0fc0*/  BAR.SYNC.DEFER_BLOCKING 0x0 ;  /* 0x0000000000007b1d */ /* 0x000fec0000010000 */
[----:B------:R-:W-:Y:S04]  /*0fd0*/  LDS R23, [R10] ;  /* 0x000000000a177984 */ /* 0x000fe80000000800 */
[----:B------:R-:W0:Y:S02]  /*0fe0*/  LDS R5, [R13] ;  /* 0x000000000d057984 */ /* 0x000e240000000800 */
[----:B0-----:R-:W-:Y:S01]  /*0ff0*/  FFMA R21, R23, R5, R4 ;  /* 0x0000000517157223 */ /* 0x001fe20000000004 */
[----:B------:R-:W-:Y:S06]  /*1000*/  BAR.SYNC.DEFER_BLOCKING 0x0 ;  /* 0x0000000000007b1d */ /* 0x000fec0000010000 */
.L_x_3:
[----:B------:R-:W-:Y:S05]  /*1010*/  BRA.U !UP1, `(.L_x_0) ;  /* 0x00000005090c7547 */ /* 0x000fea000b800000 */
[----:B------:R-:W-:Y:S02]  /*1020*/  UISETP.NE.AND UP0, UPT, UR9, 0x1, UPT ;  /* 0x000000010900788c */ /* 0x000fe4000bf05270 */
[----:B------:R-:W-:-:S04]  /*1030*/  ULOP3.LUT UR5, UR12, 0x1, URZ, 0xc0, !UPT ;  /* 0x000000010c057892 */ /* 0x000fc8000f8ec0ff */
[----:B------:R-:W-:-:S03]  /*1040*/  UISETP.NE.U32.AND UP1, UPT, UR5, 0x1, UPT ;  /* 0x000000010500788c */ /* 0x000fc6000bf25070 */
        /* <DEDUP_REMOVED lines=23> */
[----:B---3--:R-:W-:Y:S04]  /*11c0*/  STS [R0], R15 ;  /* 0x0000000f00007388 */ /* 0x008fe80000000800 */
[----:B--2---:R-:W-:Y:S01]  /*11d0*/  STS [R14], R7 ;  /* 0x000000070e007388 */ /* 0x004fe20000000800 */
[----:B------:R-:W-:Y:S06]  /*11e0*/  BAR.SYNC.DEFER_BLOCKING 0x0 ;  /* 0x0000000000007b1d */ /* 0x000fec0000010000 */
[----:B------:R-:W-:Y:S04]  /*11f0*/  LDS R16, [R10] ;  /* 0x000000000a107984 */ /* 0x000fe80000000800 */
[----:B------:R-:W0:Y:S01]  /*1200*/  LDS R6, [R13] ;  /* 0x000000000d067984 */ /* 0x000e220000000800 */
[----:B------:R-:W-:Y:S06]  /*1210*/  BAR.SYNC.DEFER_BLOCKING 0x0 ;  /* 0x0000000000007b1d */ /* 0x000fec0000010000 */
[----:B------:R-:W2:Y:S04]  /*1220*/  LDG.E R3, desc[UR14][R2.64+0x4] ;  /* 0x0000040e02037981 */ /* 0x000ea8000c1e1900 */
[----:B------:R-:W3:Y:S01]  /*1230*/  LDG.E R5, desc[UR14][R4.64] ;  /* 0x0000000e04057981 */ /* 0x000ee2000c1e1900 */
[----:B------:R-:W-:Y:S01]  /*1240*/  UIADD3 UR4, UPT, UPT, UR4, 0x2, URZ ;  /* 0x0000000204047890 */ /* 0x000fe2000fffe0ff */
[----:B0-----:R-:W-:-:S02]  /*1250*/  FFMA R6, R16, R6, R21 ;  /* 0x0000000610067223 */ /* 0x001fc40000000015 */
[----:B--2---:R-:W-:Y:S04]  /*1260*/  STS [R0], R3 ;  /* 0x0000000300007388 */ /* 0x004fe80000000800 */
[----:B---3--:R-:W-:Y:S01]  /*1270*/  STS [R14], R5 ;  /* 0x000000050e007388 */ /* 0x008fe20000000800 */
[----:B------:R-:W-:Y:S06]  /*1280*/  BAR.SYNC.DEFER_BLOCKING 0x0 ;  /* 0x0000000000007b1d */ /* 0x000fec0000010000 */
[----:B------:R-:W-:Y:S04]  /*1290*/  LDS R15, [R10] ;  /* 0x000000000a0f7984 */ /* 0x000fe80000000800 */
[----:B------:R-:W0:Y:S02]  /*12a0*/  LDS R7, [R13] ;  /* 0x000000000d077984 */ /* 0x000e240000000800 */
[----:B0-----:R-:W-:Y:S01]  /*12b0*/  FFMA R21, R15, R7, R6 ;  /* 0x000000070f157223 */ /* 0x001fe20000000006 */
[----:B------:R-:W-:Y:S06]  /*12c0*/  BAR.SYNC.DEFER_BLOCKING 0x0 ;  /* 0x0000000000007b1d */ /* 0x000fec0000010000 */
.L_x_4:
[----:B------:R-:W-:Y:S05]  /*12d0*/  BRA.U UP1, `(.L_x_0) ;  /* 0x00000001015c7547 */ /* 0x000fea000b800000 */
[----:B------:R-:W0:Y:S01]  /*12e0*/  LDCU.64 UR12, c[0x0][0x390] ;  /* 0x00007200ff0c77ac */ /* 0x000e220008000a00 */
[----:B------:R-:W1:Y:S01]  /*12f0*/  LDCU.64 UR16, c[0x0][0x3a8] ;  /* 0x00007500ff1077ac */ /* 0x000e620008000a00 */
[----:B------:R-:W-:Y:S02]  /*1300*/  UIADD3 UR5, UPT, UPT, UR6, UR4, URZ ;  /* 0x0000000406057290 */ /* 0x000fe4000fffe0ff */
[----:B------:R-:W-:-:S04]  /*1310*/  UIMAD UR4, UR4, UR11, UR8 ;  /* 0x0000000b040472a4 */ /* 0x000fc8000f8e0208 */
        /* <DEDUP_REMOVED lines=11> */
[----:B------:R-:W3:Y:S04]  /*13d0*/  LDG.E R5, desc[UR14][R4.64] ;  /* 0x0000000e04057981 */ /* 0x000ee8000c1e1900 */
[----:B--2---:R-:W-:Y:S04]  /*13e0*/  STS [R0], R3 ;  /* 0x0000000300007388 */ /* 0x004fe80000000800 */
[----:B---3--:R-:W-:Y:S01]  /*13f0*/  STS [R14], R5 ;  /* 0x000000050e007388 */ /* 0x008fe20000000800 */
[----:B------:R-:W-:Y:S06]  /*1400*/  BAR.SYNC.DEFER_BLOCKING 0x0 ;  /* 0x0000000000007b1d */ /* 0x000fec0000010000 */
[----:B------:R-:W-:Y:S04]  /*1410*/  LDS R10, [R10] ;  /* 0x000000000a0a7984 */ /* 0x000fe80000000800 */
[----:B------:R-:W0:Y:S02]  /*1420*/  LDS R13, [R13] ;  /* 0x000000000d0d7984 */ /* 0x000e240000000800 */
[----:B0-----:R-:W-:Y:S01]  /*1430*/  FFMA R21, R10, R13, R21 ;  /* 0x0000000d0a157223 */ /* 0x001fe20000000015 */
[----:B------:R-:W-:Y:S06]  /*1440*/  BAR.SYNC.DEFER_BLOCKING 0x0 ;  /* 0x0000000000007b1d */ /* 0x000fec0000010000 */
.L_x_0:
[----:B------:R-:W0:Y:S01]  /*1450*/  S2R R0, SR_TID.Y ;  /* 0x0000000000007919 */ /* 0x000e220000002200 */
[----:B------:R-:W0:Y:S01]  /*1460*/  LDCU UR4, c[0x0][0x3b8] ;  /* 0x00007700ff0477ac */ /* 0x000e220008000800 */
[----:B------:R-:W0:Y:S01]  /*1470*/  S2R R3, SR_TID.X ;  /* 0x0000000000037919 */ /* 0x000e220000002100 */
[----:B------:R-:W3:Y:S01]  /*1480*/  LDCU.64 UR10, c[0x0][0x3c0] ;  /* 0x00007800ff0a77ac */ /* 0x000ee20008000a00 */
[----:B0-----:R-:W-:Y:S01]  /*1490*/  IMAD R0, R0, UR4, R3 ;  /* 0x0000000400007c24 */ /* 0x001fe2000f8e0203 */
[----:B-12---:R-:W-:-:S04]  /*14a0*/  UIMAD UR4, UR7, UR4, UR8 ;  /* 0x00000004070472a4 */ /* 0x006fc8000f8e0208 */
[----:B------:R-:W-:Y:S02]  /*14b0*/  SHF.R.S32.HI R2, RZ, 0x1f, R0 ;  /* 0x0000001fff027819 */ /* 0x000fe40000011400 */
[----:B------:R-:W-:Y:S01]  /*14c0*/  IMAD.U32 R3, RZ, RZ, UR4 ;  /* 0x00000004ff037e24 */ /* 0x000fe2000f8e00ff */
[----:B------:R-:W-:-:S04]  /*14d0*/  IADD3 R0, P0, PT, R0, UR4, RZ ;  /* 0x0000000400007c10 */ /* 0x000fc8000ff1e0ff */
[----:B------:R-:W-:Y:S02]  /*14e0*/  LEA.HI.X.SX32 R3, R3, R2, 0x1, P0 ;  /* 0x0000000203037211 */ /* 0x000fe400000f0eff */
[----:B---3--:R-:W-:-:S04]  /*14f0*/  LEA R2, P0, R0, UR10, 0x2 ;  /* 0x0000000a00027c11 */ /* 0x008fc8000f8010ff */
[----:B------:R-:W-:-:S05]  /*1500*/  LEA.HI.X R3, R0, UR11, R3, 0x2, P0 ;  /* 0x0000000b00037c11 */ /* 0x000fca00080f1403 */
[----:B------:R-:W-:Y:S01]  /*1510*/  STG.E desc[UR14][R2.64], R21 ;  /* 0x0000001502007986 */ /* 0x000fe2000c10190e */
[----:B------:R-:W-:Y:S08]  /*1520*/  BAR.SYNC.DEFER_BLOCKING 0x0 ;  /* 0x0000000000007b1d */ /* 0x000ff00000010000 */
[----:B------:R-:W-:Y:S06]  /*1530*/  BAR.SYNC.DEFER_BLOCKING 0x0 ;  /* 0x0000000000007b1d */ /* 0x000fec0000010000 */
[----:B------:R-:W-:Y:S05]  /*1540*/  EXIT ;  /* 0x000000000000794d */ /* 0x000fea0003800000 */
.L_x_5:
[----:B------:R-:W-:-:S00]  /*1550*/  BRA `(.L_x_5) ;  /* 0xfffffffc00fc7947 */ /* 0x000fc0000383ffff */
[----:B------:R-:W-:-:S00]  /*1560*/  NOP ;  /* 0x0000000000007918 */ /* 0x000fc00000000000 */
        /* <DEDUP_REMOVED lines=9> */
.L_x_6:


//--------------------- .nv.shared._Z12MatMulKernel6MatrixS_S_ --------------------------
	.section	.nv.shared._Z12MatMulKernel6MatrixS_S_,"aw",@nobits
	.sectionflags	@""
	.align	4
.nv.shared._Z12MatMulKernel6MatrixS_S_:
	.zero		1032


//--------------------- .nv.shared.reserved.0     --------------------------
	.section	.nv.shared.reserved.0,"aw",@nobits
	.weak		__nv_reservedSMEM_offset_0_alias
	.size		__nv_reservedSMEM_offset_0_alias, 0, 64
	.other		__nv_reservedSMEM_offset_0_alias,@"STO_CUDA_RESERVED_SHARED STV_DEFAULT"
__nv_reservedSMEM_offset_0_alias:
	.zero		0
	.zero		64


//--------------------- .nv.constant0._Z12MatMulKernel6MatrixS_S_ --------------------------
	.section	.nv.constant0._Z12MatMulKernel6MatrixS_S_,"a",@progbits
	.sectionflags	@""
	.align	4
.nv.constant0._Z12MatMulKernel6MatrixS_S_:
	.zero		968


//--------------------- SYMBOLS --------------------------

	.type		.nv.reservedSmem.offset0,@object
	.size		.nv.reservedSmem.offset0,0x4
	.type		.nv.reservedSmem.cap,@object
	.size		.nv.reservedSmem.cap,0x4
